//
// Generated by NVIDIA NVVM Compiler
//
// Compiler Build ID: CL-36424714
// Cuda compilation tools, release 13.0, V13.0.88
// Based on NVVM 20.0.0
//

.version 9.0
.target sm_100
.address_size 64

	// .globl	_Z29generate_bach_polyline_kerneliiiPKfPfS1_

.visible .entry _Z29generate_bach_polyline_kerneliiiPKfPfS1_(
	.param .u32 _Z29generate_bach_polyline_kerneliiiPKfPfS1__param_0,
	.param .u32 _Z29generate_bach_polyline_kerneliiiPKfPfS1__param_1,
	.param .u32 _Z29generate_bach_polyline_kerneliiiPKfPfS1__param_2,
	.param .u64 .ptr .align 1 _Z29generate_bach_polyline_kerneliiiPKfPfS1__param_3,
	.param .u64 .ptr .align 1 _Z29generate_bach_polyline_kerneliiiPKfPfS1__param_4,
	.param .u64 .ptr .align 1 _Z29generate_bach_polyline_kerneliiiPKfPfS1__param_5
)
{


	ret;

}
	// .globl	_Z39generate_target_centric_polyline_kernelv
.visible .entry _Z39generate_target_centric_polyline_kernelv()
{


	ret;

}


// ===== COMPILED SASS (sm_100) =====

	.target	sm_100

	.elftype	@"ET_EXEC"


//--------------------- .note.nv.tkinfo           --------------------------
	.section	.note.nv.tkinfo,"",@"SHT_NOTE"
	.sectionflags	@"SHF_NOTE_NV_TKINFO"
	.tkinfo
        /*0018*/ 	.word	0x00000002
        /*0030*/ 	.string	""
        /*0030*/ 	.string	"ptxas"
        /*0030*/ 	.string	"Cuda compilation tools, release 13.0, V13.0.88"
        /*0030*/ 	.string	"Build cuda_13.0.r13.0/compiler.36424714_0"
        /*0030*/ 	.string	"-arch sm_100 -m 64 "



//--------------------- .note.nv.cuinfo           --------------------------
	.section	.note.nv.cuinfo,"",@"SHT_NOTE"
	.sectionflags	@"SHF_NOTE_NV_CUINFO"
        /*0018*/ 	.short	0x0002
        /*001a*/ 	.short	0x0064
        /*001c*/ 	.short	0x0082
	.zero		2


//--------------------- .nv.info                  --------------------------
	.section	.nv.info,"",@"SHT_CUDA_INFO"
	.align	4


	//----- nvinfo : EIATTR_REGCOUNT
	.align		4
        /*0000*/ 	.byte	0x04, 0x2f
        /*0002*/ 	.short	(.L_1 - .L_0)
	.align		4
.L_0:
        /*0004*/ 	.word	index@(_Z29generate_bach_polyline_kerneliiiPKfPfS1_)
        /*0008*/ 	.word	0x00000004


	//----- nvinfo : EIATTR_FRAME_SIZE
	.align		4
.L_1:
        /*000c*/ 	.byte	0x04, 0x11
        /*000e*/ 	.short	(.L_3 - .L_2)
	.align		4
.L_2:
        /*0010*/ 	.word	index@(_Z29generate_bach_polyline_kerneliiiPKfPfS1_)
        /*0014*/ 	.word	0x00000000


	//----- nvinfo : EIATTR_REGCOUNT
	.align		4
.L_3:
        /*0018*/ 	.byte	0x04, 0x2f
        /*001a*/ 	.short	(.L_5 - .L_4)
	.align		4
.L_4:
        /*001c*/ 	.word	index@(_Z39generate_target_centric_polyline_kernelv)
        /*0020*/ 	.word	0x00000004


	//----- nvinfo : EIATTR_FRAME_SIZE
	.align		4
.L_5:
        /*0024*/ 	.byte	0x04, 0x11
        /*0026*/ 	.short	(.L_7 - .L_6)
	.align		4
.L_6:
        /*0028*/ 	.word	index@(_Z39generate_target_centric_polyline_kernelv)
        /*002c*/ 	.word	0x00000000


	//----- nvinfo : EIATTR_MIN_STACK_SIZE
	.align		4
.L_7:
        /*0030*/ 	.byte	0x04, 0x12
        /*0032*/ 	.short	(.L_9 - .L_8)
	.align		4
.L_8:
        /*0034*/ 	.word	index@(_Z39generate_target_centric_polyline_kernelv)
        /*0038*/ 	.word	0x00000000


	//----- nvinfo : EIATTR_MIN_STACK_SIZE
	.align		4
.L_9:
        /*003c*/ 	.byte	0x04, 0x12
        /*003e*/ 	.short	(.L_11 - .L_10)
	.align		4
.L_10:
        /*0040*/ 	.word	index@(_Z29generate_bach_polyline_kerneliiiPKfPfS1_)
        /*0044*/ 	.word	0x00000000
.L_11:


//--------------------- .nv.compat                --------------------------
	.section	.nv.compat,"",@"SHT_CUDA_COMPAT_INFO"
	.align	4
        /*0000*/ 	.byte	0x02, 0x09, 0x00, 0x00, 0x02, 0x02, 0x01, 0x00, 0x02, 0x05, 0x05, 0x00, 0x03, 0x07, 0x01, 0x01
        /*0010*/ 	.byte	0x02, 0x03, 0x00, 0x00, 0x02, 0x06, 0x01, 0x00, 0x04, 0x0b, 0x08, 0x00, 0x09, 0x00, 0x00, 0x00
        /*0020*/ 	.byte	0x00, 0x00, 0x00, 0x00


//--------------------- .nv.info._Z39generate_target_centric_polyline_kernelv --------------------------
	.section	.nv.info._Z39generate_target_centric_polyline_kernelv,"",@"SHT_CUDA_INFO"
	.sectionflags	@""
	.align	4


	//----- nvinfo : EIATTR_CUDA_API_VERSION
	.align		4
        /*0000*/ 	.byte	0x04, 0x37
        /*0002*/ 	.short	(.L_13 - .L_12)
.L_12:
        /*0004*/ 	.word	0x00000082


	//----- nvinfo : EIATTR_SPARSE_MMA_MASK
	.align		4
.L_13:
        /*0008*/ 	.byte	0x03, 0x50
        /*000a*/ 	.short	0x0000


	//----- nvinfo : EIATTR_MAXREG_COUNT
	.align		4
        /*000c*/ 	.byte	0x03, 0x1b
        /*000e*/ 	.short	0x00ff


	//----- nvinfo : EIATTR_MERCURY_ISA_VERSION
	.align		4
        /*0010*/ 	.byte	0x03, 0x5f
        /*0012*/ 	.short	0x0101


	//----- nvinfo : EIATTR_VRC_CTA_INIT_COUNT
	.align		4
        /*0014*/ 	.byte	0x02, 0x4a
	.zero		1
	.zero		1


	//----- nvinfo : EIATTR_EXIT_INSTR_OFFSETS
	.align		4
        /*0018*/ 	.byte	0x04, 0x1c
        /*001a*/ 	.short	(.L_15 - .L_14)


	//   ....[0]....
.L_14:
        /*001c*/ 	.word	0x00000010


	//----- nvinfo : EIATTR_SW_WAR
	.align		4
.L_15:
        /*0020*/ 	.byte	0x04, 0x36
        /*0022*/ 	.short	(.L_17 - .L_16)
.L_16:
        /*0024*/ 	.word	0x00000008
.L_17:


//--------------------- .nv.info._Z29generate_bach_polyline_kerneliiiPKfPfS1_ --------------------------
	.section	.nv.info._Z29generate_bach_polyline_kerneliiiPKfPfS1_,"",@"SHT_CUDA_INFO"
	.sectionflags	@""
	.align	4


	//----- nvinfo : EIATTR_CUDA_API_VERSION
	.align		4
        /*0000*/ 	.byte	0x04, 0x37
        /*0002*/ 	.short	(.L_19 - .L_18)
.L_18:
        /*0004*/ 	.word	0x00000082


	//----- nvinfo : EIATTR_KPARAM_INFO
	.align		4
.L_19:
        /*0008*/ 	.byte	0x04, 0x17
        /*000a*/ 	.short	(.L_21 - .L_20)
.L_20:
        /*000c*/ 	.word	0x00000000
        /*0010*/ 	.short	0x0005
        /*0012*/ 	.short	0x0020
        /*0014*/ 	.byte	0x00, 0xf5, 0x21, 0x00


	//----- nvinfo : EIATTR_KPARAM_INFO
	.align		4
.L_21:
        /*0018*/ 	.byte	0x04, 0x17
        /*001a*/ 	.short	(.L_23 - .L_22)
.L_22:
        /*001c*/ 	.word	0x00000000
        /*0020*/ 	.short	0x0004
        /*0022*/ 	.short	0x0018
        /*0024*/ 	.byte	0x00, 0xf5, 0x21, 0x00


	//----- nvinfo : EIATTR_KPARAM_INFO
	.align		4
.L_23:
        /*0028*/ 	.byte	0x04, 0x17
        /*002a*/ 	.short	(.L_25 - .L_24)
.L_24:
        /*002c*/ 	.word	0x00000000
        /*0030*/ 	.short	0x0003
        /*0032*/ 	.short	0x0010
        /*0034*/ 	.byte	0x00, 0xf5, 0x21, 0x00


	//----- nvinfo : EIATTR_KPARAM_INFO
	.align		4
.L_25:
        /*0038*/ 	.byte	0x04, 0x17
        /*003a*/ 	.short	(.L_27 - .L_26)
.L_26:
        /*003c*/ 	.word	0x00000000
        /*0040*/ 	.short	0x0002
        /*0042*/ 	.short	0x0008
        /*0044*/ 	.byte	0x00, 0xf0, 0x11, 0x00


	//----- nvinfo : EIATTR_KPARAM_INFO
	.align		4
.L_27:
        /*0048*/ 	.byte	0x04, 0x17
        /*004a*/ 	.short	(.L_29 - .L_28)
.L_28:
        /*004c*/ 	.word	0x00000000
        /*0050*/ 	.short	0x0001
        /*0052*/ 	.short	0x0004
        /*0054*/ 	.byte	0x00, 0xf0, 0x11, 0x00


	//----- nvinfo : EIATTR_KPARAM_INFO
	.align		4
.L_29:
        /*0058*/ 	.byte	0x04, 0x17
        /*005a*/ 	.short	(.L_31 - .L_30)
.L_30:
        /*005c*/ 	.word	0x00000000
        /*0060*/ 	.short	0x0000
        /*0062*/ 	.short	0x0000
        /*0064*/ 	.byte	0x00, 0xf0, 0x11, 0x00


	//----- nvinfo : EIATTR_SPARSE_MMA_MASK
	.align		4
.L_31:
        /*0068*/ 	.byte	0x03, 0x50
        /*006a*/ 	.short	0x0000


	//----- nvinfo : EIATTR_MAXREG_COUNT
	.align		4
        /*006c*/ 	.byte	0x03, 0x1b
        /*006e*/ 	.short	0x00ff


	//----- nvinfo : EIATTR_MERCURY_ISA_VERSION
	.align		4
        /*0070*/ 	.byte	0x03, 0x5f
        /*0072*/ 	.short	0x0101


	//----- nvinfo : EIATTR_VRC_CTA_INIT_COUNT
	.align		4
        /*0074*/ 	.byte	0x02, 0x4a
	.zero		1
	.zero		1


	//----- nvinfo : EIATTR_EXIT_INSTR_OFFSETS
	.align		4
        /*0078*/ 	.byte	0x04, 0x1c
        /*007a*/ 	.short	(.L_33 - .L_32)


	//   ....[0]....
.L_32:
        /*007c*/ 	.word	0x00000010


	//----- nvinfo : EIATTR_CBANK_PARAM_SIZE
	.align		4
.L_33:
        /*0080*/ 	.byte	0x03, 0x19
        /*0082*/ 	.short	0x0028


	//----- nvinfo : EIATTR_PARAM_CBANK
	.align		4
        /*0084*/ 	.byte	0x04, 0x0a
        /*0086*/ 	.short	(.L_35 - .L_34)
	.align		4
.L_34:
        /*0088*/ 	.word	index@(.nv.constant0._Z29generate_bach_polyline_kerneliiiPKfPfS1_)
        /*008c*/ 	.short	0x0380
        /*008e*/ 	.short	0x0028


	//----- nvinfo : EIATTR_SW_WAR
	.align		4
.L_35:
        /*0090*/ 	.byte	0x04, 0x36
        /*0092*/ 	.short	(.L_37 - .L_36)
.L_36:
        /*0094*/ 	.word	0x00000008
.L_37:


//--------------------- .nv.callgraph             --------------------------
	.section	.nv.callgraph,"",@"SHT_CUDA_CALLGRAPH"
	.align	4
	.sectionentsize	8
	.align		4
        /*0000*/ 	.word	0x00000000
	.align		4
        /*0004*/ 	.word	0xffffffff
	.align		4
        /*0008*/ 	.word	0x00000000
	.align		4
        /*000c*/ 	.word	0xfffffffe
	.align		4
        /*0010*/ 	.word	0x00000000
	.align		4
        /*0014*/ 	.word	0xfffffffd
	.align		4
        /*0018*/ 	.word	0x00000000
	.align		4
        /*001c*/ 	.word	0xfffffffc


//--------------------- .text._Z39generate_target_centric_polyline_kernelv --------------------------
	.section	.text._Z39generate_target_centric_polyline_kernelv,"ax",@progbits
	.align	128
        .global         _Z39generate_target_centric_polyline_kernelv
        .type           _Z39generate_target_centric_polyline_kernelv,@function
        .size           _Z39generate_target_centric_polyline_kernelv,(.L_x_2 - _Z39generate_target_centric_polyline_kernelv)
        .other          _Z39generate_target_centric_polyline_kernelv,@"STO_CUDA_ENTRY STV_DEFAULT"
_Z39generate_target_centric_polyline_kernelv:
.text._Z39generate_target_centric_polyline_kernelv:
[----:B------:R-:W-:Y:S01]  /*0000*/  LDC R1, c[0x0][0x37c] ;  /* 0x0000df00ff017b82 */ /* 0x000fe20000000800 */
[----:B------:R-:W-:Y:S05]  /*0010*/  EXIT ;  /* 0x000000000000794d */ /* 0x000fea0003800000 */
.L_x_0:
[----:B------:R-:W-:-:S00]  /*0020*/  BRA `(.L_x_0) ;  /* 0xfffffffc00fc7947 */ /* 0x000fc0000383ffff */
[----:B------:R-:W-:-:S00]  /*0030*/  NOP ;  /* 0x0000000000007918 */ /* 0x000fc00000000000 */
        /* <DEDUP_REMOVED lines=12> */
.L_x_2:


//--------------------- .text._Z29generate_bach_polyline_kerneliiiPKfPfS1_ --------------------------
	.section	.text._Z29generate_bach_polyline_kerneliiiPKfPfS1_,"ax",@progbits
	.align	128
        .global         _Z29generate_bach_polyline_kerneliiiPKfPfS1_
        .type           _Z29generate_bach_polyline_kerneliiiPKfPfS1_,@function
        .size           _Z29generate_bach_polyline_kerneliiiPKfPfS1_,(.L_x_3 - _Z29generate_bach_polyline_kerneliiiPKfPfS1_)
        .other          _Z29generate_bach_polyline_kerneliiiPKfPfS1_,@"STO_CUDA_ENTRY STV_DEFAULT"
_Z29generate_bach_polyline_kerneliiiPKfPfS1_:
.text._Z29generate_bach_polyline_kerneliiiPKfPfS1_:
[----:B------:R-:W-:Y:S01]  /*0000*/  LDC R1, c[0x0][0x37c] ;  /* 0x0000df00ff017b82 */ /* 0x000fe20000000800 */
[----:B------:R-:W-:Y:S05]  /*0010*/  EXIT ;  /* 0x000000000000794d */ /* 0x000fea0003800000 */
.L_x_1:
        /* <DEDUP_REMOVED lines=14> */
.L_x_3:


//--------------------- .nv.shared.reserved.0     --------------------------
	.section	.nv.shared.reserved.0,"aw",@nobits
	.weak		__nv_reservedSMEM_offset_0_alias
	.size		__nv_reservedSMEM_offset_0_alias, 0, 64
	.other		__nv_reservedSMEM_offset_0_alias,@"STO_CUDA_RESERVED_SHARED STV_DEFAULT"
__nv_reservedSMEM_offset_0_alias:
	.zero		0
	.zero		64


//--------------------- .nv.constant0._Z39generate_target_centric_polyline_kernelv --------------------------
	.section	.nv.constant0._Z39generate_target_centric_polyline_kernelv,"a",@progbits
	.sectionflags	@""
	.align	4
.nv.constant0._Z39generate_target_centric_polyline_kernelv:
	.zero		896


//--------------------- .nv.constant0._Z29generate_bach_polyline_kerneliiiPKfPfS1_ --------------------------
	.section	.nv.constant0._Z29generate_bach_polyline_kerneliiiPKfPfS1_,"a",@progbits
	.sectionflags	@""
	.align	4
.nv.constant0._Z29generate_bach_polyline_kerneliiiPKfPfS1_:
	.zero		936


//--------------------- SYMBOLS --------------------------

	.type		.nv.reservedSmem.offset0,@object
	.size		.nv.reservedSmem.offset0,0x4
